//
// Generated by NVIDIA NVVM Compiler
//
// Compiler Build ID: CL-36424714
// Cuda compilation tools, release 13.0, V13.0.88
// Based on NVVM 20.0.0
//

.version 9.0
.target sm_100
.address_size 64

	// .globl	_Z8reduceitPfS_i
// _ZZ14blockReduceSumfE6shared has been demoted

.visible .entry _Z8reduceitPfS_i(
	.param .u64 .ptr .align 1 _Z8reduceitPfS_i_param_0,
	.param .u64 .ptr .align 1 _Z8reduceitPfS_i_param_1,
	.param .u32 _Z8reduceitPfS_i_param_2
)
{
	.reg .pred 	%p<17>;
	.reg .b32 	%r<39>;
	.reg .b32 	%f<33>;
	.reg .b64 	%rd<9>;
	// demoted variable
	.shared .align 4 .b8 _ZZ14blockReduceSumfE6shared[128];
	ld.param.u64 	%rd2, [_Z8reduceitPfS_i_param_0];
	ld.param.u64 	%rd3, [_Z8reduceitPfS_i_param_1];
	ld.param.u32 	%r9, [_Z8reduceitPfS_i_param_2];
	mov.u32 	%r1, %ctaid.x;
	mov.u32 	%r2, %ntid.x;
	mov.u32 	%r3, %tid.x;
	mad.lo.s32 	%r38, %r1, %r2, %r3;
	setp.ge.s32 	%p1, %r38, %r9;
	mov.f32 	%f31, 0f00000000;
	@%p1 bra 	$L__BB0_3;
	mov.u32 	%r10, %nctaid.x;
	mul.lo.s32 	%r5, %r2, %r10;
	cvta.to.global.u64 	%rd1, %rd2;
	mov.f32 	%f31, 0f00000000;
$L__BB0_2:
	mul.wide.s32 	%rd4, %r38, 4;
	add.s64 	%rd5, %rd1, %rd4;
	ld.global.f32 	%f10, [%rd5];
	add.f32 	%f31, %f31, %f10;
	add.s32 	%r38, %r38, %r5;
	setp.lt.s32 	%p2, %r38, %r9;
	@%p2 bra 	$L__BB0_2;
$L__BB0_3:
	and.b32  	%r8, %r3, 31;
	mov.b32 	%r11, %f31;
	shfl.sync.down.b32	%r12|%p3, %r11, 16, 31, -1;
	mov.b32 	%f11, %r12;
	add.f32 	%f12, %f31, %f11;
	mov.b32 	%r13, %f12;
	shfl.sync.down.b32	%r14|%p4, %r13, 8, 31, -1;
	mov.b32 	%f13, %r14;
	add.f32 	%f14, %f12, %f13;
	mov.b32 	%r15, %f14;
	shfl.sync.down.b32	%r16|%p5, %r15, 4, 31, -1;
	mov.b32 	%f15, %r16;
	add.f32 	%f16, %f14, %f15;
	mov.b32 	%r17, %f16;
	shfl.sync.down.b32	%r18|%p6, %r17, 2, 31, -1;
	mov.b32 	%f17, %r18;
	add.f32 	%f18, %f16, %f17;
	mov.b32 	%r19, %f18;
	shfl.sync.down.b32	%r20|%p7, %r19, 1, 31, -1;
	mov.b32 	%f19, %r20;
	add.f32 	%f4, %f18, %f19;
	setp.ne.s32 	%p8, %r8, 0;
	@%p8 bra 	$L__BB0_5;
	shr.u32 	%r21, %r3, 3;
	mov.u32 	%r22, _ZZ14blockReduceSumfE6shared;
	add.s32 	%r23, %r22, %r21;
	st.shared.f32 	[%r23], %f4;
$L__BB0_5:
	bar.sync 	0;
	shr.u32 	%r24, %r2, 5;
	setp.ge.u32 	%p9, %r3, %r24;
	mov.f32 	%f32, 0f00000000;
	@%p9 bra 	$L__BB0_7;
	shl.b32 	%r25, %r8, 2;
	mov.u32 	%r26, _ZZ14blockReduceSumfE6shared;
	add.s32 	%r27, %r26, %r25;
	ld.shared.f32 	%f32, [%r27];
$L__BB0_7:
	setp.gt.u32 	%p10, %r3, 31;
	@%p10 bra 	$L__BB0_10;
	mov.b32 	%r28, %f32;
	shfl.sync.down.b32	%r29|%p11, %r28, 16, 31, -1;
	mov.b32 	%f21, %r29;
	add.f32 	%f22, %f32, %f21;
	mov.b32 	%r30, %f22;
	shfl.sync.down.b32	%r31|%p12, %r30, 8, 31, -1;
	mov.b32 	%f23, %r31;
	add.f32 	%f24, %f22, %f23;
	mov.b32 	%r32, %f24;
	shfl.sync.down.b32	%r33|%p13, %r32, 4, 31, -1;
	mov.b32 	%f25, %r33;
	add.f32 	%f26, %f24, %f25;
	mov.b32 	%r34, %f26;
	shfl.sync.down.b32	%r35|%p14, %r34, 2, 31, -1;
	mov.b32 	%f27, %r35;
	add.f32 	%f28, %f26, %f27;
	mov.b32 	%r36, %f28;
	shfl.sync.down.b32	%r37|%p15, %r36, 1, 31, -1;
	mov.b32 	%f29, %r37;
	add.f32 	%f7, %f28, %f29;
	setp.ne.s32 	%p16, %r3, 0;
	@%p16 bra 	$L__BB0_10;
	cvta.to.global.u64 	%rd6, %rd3;
	mul.wide.u32 	%rd7, %r1, 4;
	add.s64 	%rd8, %rd6, %rd7;
	st.global.f32 	[%rd8], %f7;
$L__BB0_10:
	ret;

}


// ===== COMPILED SASS (sm_100) =====

	.target	sm_100

	.elftype	@"ET_EXEC"


//--------------------- .note.nv.tkinfo           --------------------------
	.section	.note.nv.tkinfo,"",@"SHT_NOTE"
	.sectionflags	@"SHF_NOTE_NV_TKINFO"
	.tkinfo
        /*0018*/ 	.word	0x00000002
        /*0030*/ 	.string	""
        /*0030*/ 	.string	"ptxas"
        /*0030*/ 	.string	"Cuda compilation tools, release 13.0, V13.0.88"
        /*0030*/ 	.string	"Build cuda_13.0.r13.0/compiler.36424714_0"
        /*0030*/ 	.string	"-arch sm_100 -m 64 "



//--------------------- .note.nv.cuinfo           --------------------------
	.section	.note.nv.cuinfo,"",@"SHT_NOTE"
	.sectionflags	@"SHF_NOTE_NV_CUINFO"
        /*0018*/ 	.short	0x0002
        /*001a*/ 	.short	0x0064
        /*001c*/ 	.short	0x0082
	.zero		2


//--------------------- .nv.info                  --------------------------
	.section	.nv.info,"",@"SHT_CUDA_INFO"
	.align	4


	//----- nvinfo : EIATTR_REGCOUNT
	.align		4
        /*0000*/ 	.byte	0x04, 0x2f
        /*0002*/ 	.short	(.L_1 - .L_0)
	.align		4
.L_0:
        /*0004*/ 	.word	index@(_Z8reduceitPfS_i)
        /*0008*/ 	.word	0x0000000e


	//----- nvinfo : EIATTR_FRAME_SIZE
	.align		4
.L_1:
        /*000c*/ 	.byte	0x04, 0x11
        /*000e*/ 	.short	(.L_3 - .L_2)
	.align		4
.L_2:
        /*0010*/ 	.word	index@(_Z8reduceitPfS_i)
        /*0014*/ 	.word	0x00000000


	//----- nvinfo : EIATTR_MIN_STACK_SIZE
	.align		4
.L_3:
        /*0018*/ 	.byte	0x04, 0x12
        /*001a*/ 	.short	(.L_5 - .L_4)
	.align		4
.L_4:
        /*001c*/ 	.word	index@(_Z8reduceitPfS_i)
        /*0020*/ 	.word	0x00000000
.L_5:


//--------------------- .nv.compat                --------------------------
	.section	.nv.compat,"",@"SHT_CUDA_COMPAT_INFO"
	.align	4
        /*0000*/ 	.byte	0x02, 0x09, 0x00, 0x00, 0x02, 0x02, 0x01, 0x00, 0x02, 0x05, 0x05, 0x00, 0x03, 0x07, 0x01, 0x01
        /*0010*/ 	.byte	0x02, 0x03, 0x00, 0x00, 0x02, 0x06, 0x01, 0x00, 0x04, 0x0b, 0x08, 0x00, 0x09, 0x00, 0x00, 0x00
        /*0020*/ 	.byte	0x00, 0x00, 0x00, 0x00


//--------------------- .nv.info._Z8reduceitPfS_i --------------------------
	.section	.nv.info._Z8reduceitPfS_i,"",@"SHT_CUDA_INFO"
	.sectionflags	@""
	.align	4


	//----- nvinfo : EIATTR_CUDA_API_VERSION
	.align		4
        /*0000*/ 	.byte	0x04, 0x37
        /*0002*/ 	.short	(.L_7 - .L_6)
.L_6:
        /*0004*/ 	.word	0x00000082


	//----- nvinfo : EIATTR_KPARAM_INFO
	.align		4
.L_7:
        /*0008*/ 	.byte	0x04, 0x17
        /*000a*/ 	.short	(.L_9 - .L_8)
.L_8:
        /*000c*/ 	.word	0x00000000
        /*0010*/ 	.short	0x0002
        /*0012*/ 	.short	0x0010
        /*0014*/ 	.byte	0x00, 0xf0, 0x11, 0x00


	//----- nvinfo : EIATTR_KPARAM_INFO
	.align		4
.L_9:
        /*0018*/ 	.byte	0x04, 0x17
        /*001a*/ 	.short	(.L_11 - .L_10)
.L_10:
        /*001c*/ 	.word	0x00000000
        /*0020*/ 	.short	0x0001
        /*0022*/ 	.short	0x0008
        /*0024*/ 	.byte	0x00, 0xf5, 0x21, 0x00


	//----- nvinfo : EIATTR_KPARAM_INFO
	.align		4
.L_11:
        /*0028*/ 	.byte	0x04, 0x17
        /*002a*/ 	.short	(.L_13 - .L_12)
.L_12:
        /*002c*/ 	.word	0x00000000
        /*0030*/ 	.short	0x0000
        /*0032*/ 	.short	0x0000
        /*0034*/ 	.byte	0x00, 0xf5, 0x21, 0x00


	//----- nvinfo : EIATTR_SPARSE_MMA_MASK
	.align		4
.L_13:
        /*0038*/ 	.byte	0x03, 0x50
        /*003a*/ 	.short	0x0000


	//----- nvinfo : EIATTR_MAXREG_COUNT
	.align		4
        /*003c*/ 	.byte	0x03, 0x1b
        /*003e*/ 	.short	0x00ff


	//----- nvinfo : EIATTR_NUM_BARRIERS
	.align		4
        /*0040*/ 	.byte	0x02, 0x4c
        /*0042*/ 	.byte	0x01
	.zero		1


	//----- nvinfo : EIATTR_MERCURY_ISA_VERSION
	.align		4
        /*0044*/ 	.byte	0x03, 0x5f
        /*0046*/ 	.short	0x0101


	//----- nvinfo : EIATTR_COOP_GROUP_MASK_REGIDS
	.align		4
        /*0048*/ 	.byte	0x04, 0x29
        /*004a*/ 	.short	(.L_15 - .L_14)


	//   ....[0]....
.L_14:
        /*004c*/ 	.word	0xffffffff


	//   ....[1]....
        /*0050*/ 	.word	0xffffffff


	//   ....[2]....
        /*0054*/ 	.word	0xffffffff


	//   ....[3]....
        /*0058*/ 	.word	0xffffffff


	//   ....[4]....
        /*005c*/ 	.word	0xffffffff


	//   ....[5]....
        /*0060*/ 	.word	0xffffffff


	//   ....[6]....
        /*0064*/ 	.word	0xffffffff


	//   ....[7]....
        /*0068*/ 	.word	0xffffffff


	//   ....[8]....
        /*006c*/ 	.word	0xffffffff


	//   ....[9]....
        /*0070*/ 	.word	0xffffffff


	//----- nvinfo : EIATTR_COOP_GROUP_INSTR_OFFSETS
	.align		4
.L_15:
        /*0074*/ 	.byte	0x04, 0x28
        /*0076*/ 	.short	(.L_17 - .L_16)


	//   ....[0]....
.L_16:
        /*0078*/ 	.word	0x00000160


	//   ....[1]....
        /*007c*/ 	.word	0x000001b0


	//   ....[2]....
        /*0080*/ 	.word	0x000001e0


	//   ....[3]....
        /*0084*/ 	.word	0x00000230


	//   ....[4]....
        /*0088*/ 	.word	0x000002a0


	//   ....[5]....
        /*008c*/ 	.word	0x00000310


	//   ....[6]....
        /*0090*/ 	.word	0x00000340


	//   ....[7]....
        /*0094*/ 	.word	0x00000360


	//   ....[8]....
        /*0098*/ 	.word	0x00000380


	//   ....[9]....
        /*009c*/ 	.word	0x000003a0


	//----- nvinfo : EIATTR_VRC_CTA_INIT_COUNT
	.align		4
.L_17:
        /*00a0*/ 	.byte	0x02, 0x4a
	.zero		1
	.zero		1


	//----- nvinfo : EIATTR_EXIT_INSTR_OFFSETS
	.align		4
        /*00a4*/ 	.byte	0x04, 0x1c
        /*00a6*/ 	.short	(.L_19 - .L_18)


	//   ....[0]....
.L_18:
        /*00a8*/ 	.word	0x00000300


	//   ....[1]....
        /*00ac*/ 	.word	0x000003b0


	//   ....[2]....
        /*00b0*/ 	.word	0x00000400


	//----- nvinfo : EIATTR_CRS_STACK_SIZE
	.align		4
.L_19:
        /*00b4*/ 	.byte	0x04, 0x1e
        /*00b6*/ 	.short	(.L_21 - .L_20)
.L_20:
        /*00b8*/ 	.word	0x00000000


	//----- nvinfo : EIATTR_CBANK_PARAM_SIZE
	.align		4
.L_21:
        /*00bc*/ 	.byte	0x03, 0x19
        /*00be*/ 	.short	0x0014


	//----- nvinfo : EIATTR_PARAM_CBANK
	.align		4
        /*00c0*/ 	.byte	0x04, 0x0a
        /*00c2*/ 	.short	(.L_23 - .L_22)
	.align		4
.L_22:
        /*00c4*/ 	.word	index@(.nv.constant0._Z8reduceitPfS_i)
        /*00c8*/ 	.short	0x0380
        /*00ca*/ 	.short	0x0014


	//----- nvinfo : EIATTR_SW_WAR
	.align		4
.L_23:
        /*00cc*/ 	.byte	0x04, 0x36
        /*00ce*/ 	.short	(.L_25 - .L_24)
.L_24:
        /*00d0*/ 	.word	0x00000008
.L_25:


//--------------------- .nv.callgraph             --------------------------
	.section	.nv.callgraph,"",@"SHT_CUDA_CALLGRAPH"
	.align	4
	.sectionentsize	8
	.align		4
        /*0000*/ 	.word	0x00000000
	.align		4
        /*0004*/ 	.word	0xffffffff
	.align		4
        /*0008*/ 	.word	0x00000000
	.align		4
        /*000c*/ 	.word	0xfffffffe
	.align		4
        /*0010*/ 	.word	0x00000000
	.align		4
        /*0014*/ 	.word	0xfffffffd
	.align		4
        /*0018*/ 	.word	0x00000000
	.align		4
        /*001c*/ 	.word	0xfffffffc


//--------------------- .text._Z8reduceitPfS_i    --------------------------
	.section	.text._Z8reduceitPfS_i,"ax",@progbits
	.align	128
        .global         _Z8reduceitPfS_i
        .type           _Z8reduceitPfS_i,@function
        .size           _Z8reduceitPfS_i,(.L_x_4 - _Z8reduceitPfS_i)
        .other          _Z8reduceitPfS_i,@"STO_CUDA_ENTRY STV_DEFAULT"
_Z8reduceitPfS_i:
.text._Z8reduceitPfS_i:
[----:B------:R-:W-:Y:S01]  /*0000*/  LDC R1, c[0x0][0x37c] ;  /* 0x0000df00ff017b82 */ /* 0x000fe20000000800 */
[----:B------:R-:W0:Y:S01]  /*0010*/  S2R R0, SR_CTAID.X ;  /* 0x0000000000007919 */ /* 0x000e220000002500 */
[----:B------:R-:W0:Y:S01]  /*0020*/  LDCU UR5, c[0x0][0x360] ;  /* 0x00006c00ff0577ac */ /* 0x000e220008000800 */
[----:B------:R-:W-:Y:S01]  /*0030*/  BSSY.RECONVERGENT B0, `(.L_x_0) ;  /* 0x0000012000007945 */ /* 0x000fe20003800200 */
[----:B------:R-:W-:Y:S01]  /*0040*/  HFMA2 R8, -RZ, RZ, 0, 0 ;  /* 0x00000000ff087431 */ /* 0x000fe200000001ff */
[----:B------:R-:W0:Y:S01]  /*0050*/  S2R R3, SR_TID.X ;  /* 0x0000000000037919 */ /* 0x000e220000002100 */
[----:B------:R-:W1:Y:S01]  /*0060*/  LDCU UR8, c[0x0][0x390] ;  /* 0x00007200ff0877ac */ /* 0x000e620008000800 */
[----:B------:R-:W2:Y:S01]  /*0070*/  LDCU.64 UR6, c[0x0][0x358] ;  /* 0x00006b00ff0677ac */ /* 0x000ea20008000a00 */
[----:B0-----:R-:W-:-:S05]  /*0080*/  IMAD R2, R0, UR5, R3 ;  /* 0x0000000500027c24 */ /* 0x001fca000f8e0203 */
[----:B-1----:R-:W-:-:S13]  /*0090*/  ISETP.GE.AND P0, PT, R2, UR8, PT ;  /* 0x0000000802007c0c */ /* 0x002fda000bf06270 */
[----:B--2---:R-:W-:Y:S05]  /*00a0*/  @P0 BRA `(.L_x_1) ;  /* 0x0000000000280947 */ /* 0x004fea0003800000 */
[----:B------:R-:W0:Y:S01]  /*00b0*/  LDC R9, c[0x0][0x370] ;  /* 0x0000dc00ff097b82 */ /* 0x000e220000000800 */
[----:B------:R-:W-:-:S07]  /*00c0*/  MOV R8, RZ ;  /* 0x000000ff00087202 */ /* 0x000fce0000000f00 */
[----:B------:R-:W1:Y:S01]  /*00d0*/  LDC.64 R6, c[0x0][0x380] ;  /* 0x0000e000ff067b82 */ /* 0x000e620000000a00 */
[----:B0-----:R-:W-:-:S07]  /*00e0*/  IMAD R9, R9, UR5, RZ ;  /* 0x0000000509097c24 */ /* 0x001fce000f8e02ff */
.L_x_2:
[----:B-1----:R-:W-:-:S06]  /*00f0*/  IMAD.WIDE R4, R2, 0x4, R6 ;  /* 0x0000000402047825 */ /* 0x002fcc00078e0206 */
[----:B------:R-:W2:Y:S01]  /*0100*/  LDG.E R5, desc[UR6][R4.64] ;  /* 0x0000000604057981 */ /* 0x000ea2000c1e1900 */
[----:B------:R-:W-:-:S04]  /*0110*/  IADD3 R2, PT, PT, R9, R2, RZ ;  /* 0x0000000209027210 */ /* 0x000fc80007ffe0ff */
[----:B------:R-:W-:Y:S01]  /*0120*/  ISETP.GE.AND P0, PT, R2, UR8, PT ;  /* 0x0000000802007c0c */ /* 0x000fe2000bf06270 */
[----:B--2---:R-:W-:-:S12]  /*0130*/  FADD R8, R5, R8 ;  /* 0x0000000805087221 */ /* 0x004fd80000000000 */
[----:B------:R-:W-:Y:S05]  /*0140*/  @!P0 BRA `(.L_x_2) ;  /* 0xfffffffc00e88947 */ /* 0x000fea000383ffff */
.L_x_1:
[----:B------:R-:W-:Y:S05]  /*0150*/  BSYNC.RECONVERGENT B0 ;  /* 0x0000000000007941 */ /* 0x000fea0003800200 */
.L_x_0:
[----:B------:R-:W0:Y:S01]  /*0160*/  SHFL.DOWN PT, R5, R8, 0x10, 0x1f ;  /* 0x0a001f0008057f89 */ /* 0x000e2200000e0000 */
[----:B------:R-:W-:-:S06]  /*0170*/  USHF.R.U32.HI UR4, URZ, 0x5, UR5 ;  /* 0x00000005ff047899 */ /* 0x000fcc0008011605 */
[----:B------:R-:W-:-:S13]  /*0180*/  ISETP.GE.U32.AND P1, PT, R3, UR4, PT ;  /* 0x0000000403007c0c */ /* 0x000fda000bf26070 */
[----:B------:R-:W1:Y:S01]  /*0190*/  @!P1 S2R R11, SR_CgaCtaId ;  /* 0x00000000000b9919 */ /* 0x000e620000008800 */
[----:B0-----:R-:W-:-:S05]  /*01a0*/  FADD R5, R5, R8 ;  /* 0x0000000805057221 */ /* 0x001fca0000000000 */
[----:B------:R-:W0:Y:S02]  /*01b0*/  SHFL.DOWN PT, R2, R5, 0x8, 0x1f ;  /* 0x09001f0005027f89 */ /* 0x000e2400000e0000 */
[----:B0-----:R-:W-:Y:S01]  /*01c0*/  FADD R4, R5, R2 ;  /* 0x0000000205047221 */ /* 0x001fe20000000000 */
[----:B------:R-:W-:-:S04]  /*01d0*/  LOP3.LUT P0, R2, R3, 0x1f, RZ, 0xc0, !PT ;  /* 0x0000001f03027812 */ /* 0x000fc8000780c0ff */
[----:B------:R-:W0:Y:S09]  /*01e0*/  SHFL.DOWN PT, R7, R4, 0x4, 0x1f ;  /* 0x08801f0004077f89 */ /* 0x000e3200000e0000 */
[----:B------:R-:W2:Y:S01]  /*01f0*/  @!P0 S2R R9, SR_CgaCtaId ;  /* 0x0000000000098919 */ /* 0x000ea20000008800 */
[----:B------:R-:W-:Y:S01]  /*0200*/  @!P0 MOV R8, 0x400 ;  /* 0x0000040000088802 */ /* 0x000fe20000000f00 */
[----:B0-----:R-:W-:Y:S01]  /*0210*/  FADD R7, R4, R7 ;  /* 0x0000000704077221 */ /* 0x001fe20000000000 */
[----:B------:R-:W-:-:S04]  /*0220*/  @!P1 MOV R4, 0x400 ;  /* 0x0000040000049802 */ /* 0x000fc80000000f00 */
[----:B------:R-:W0:Y:S01]  /*0230*/  SHFL.DOWN PT, R6, R7, 0x2, 0x1f ;  /* 0x08401f0007067f89 */ /* 0x000e2200000e0000 */
[----:B-1----:R-:W-:-:S04]  /*0240*/  @!P1 LEA R11, R11, R4, 0x18 ;  /* 0x000000040b0b9211 */ /* 0x002fc800078ec0ff */
[----:B------:R-:W-:Y:S02]  /*0250*/  @!P1 LEA R4, R2, R11, 0x2 ;  /* 0x0000000b02049211 */ /* 0x000fe400078e10ff */
[----:B------:R-:W-:Y:S02]  /*0260*/  MOV R2, RZ ;  /* 0x000000ff00027202 */ /* 0x000fe40000000f00 */
[----:B--2---:R-:W-:-:S04]  /*0270*/  @!P0 LEA R8, R9, R8, 0x18 ;  /* 0x0000000809088211 */ /* 0x004fc800078ec0ff */
[----:B------:R-:W-:Y:S01]  /*0280*/  @!P0 LEA.HI R8, R3, R8, RZ, 0x1d ;  /* 0x0000000803088211 */ /* 0x000fe200078fe8ff */
[----:B0-----:R-:W-:-:S05]  /*0290*/  FADD R6, R7, R6 ;  /* 0x0000000607067221 */ /* 0x001fca0000000000 */
[----:B------:R-:W0:Y:S02]  /*02a0*/  SHFL.DOWN PT, R5, R6, 0x1, 0x1f ;  /* 0x08201f0006057f89 */ /* 0x000e2400000e0000 */
[----:B0-----:R-:W-:-:S05]  /*02b0*/  FADD R5, R6, R5 ;  /* 0x0000000506057221 */ /* 0x001fca0000000000 */
[----:B------:R0:W-:Y:S01]  /*02c0*/  @!P0 STS [R8], R5 ;  /* 0x0000000508008388 */ /* 0x0001e20000000800 */
[----:B------:R-:W-:Y:S01]  /*02d0*/  BAR.SYNC.DEFER_BLOCKING 0x0 ;  /* 0x0000000000007b1d */ /* 0x000fe20000010000 */
[----:B------:R-:W-:-:S05]  /*02e0*/  ISETP.GT.U32.AND P0, PT, R3, 0x1f, PT ;  /* 0x0000001f0300780c */ /* 0x000fca0003f04070 */
[----:B------:R0:W1:Y:S08]  /*02f0*/  @!P1 LDS R2, [R4] ;  /* 0x0000000004029984 */ /* 0x0000700000000800 */
[----:B0-----:R-:W-:Y:S05]  /*0300*/  @P0 EXIT ;  /* 0x000000000000094d */ /* 0x001fea0003800000 */
[----:B-1----:R-:W0:Y:S01]  /*0310*/  SHFL.DOWN PT, R5, R2, 0x10, 0x1f ;  /* 0x0a001f0002057f89 */ /* 0x002e2200000e0000 */
[----:B------:R-:W-:Y:S01]  /*0320*/  ISETP.NE.AND P0, PT, R3, RZ, PT ;  /* 0x000000ff0300720c */ /* 0x000fe20003f05270 */
[----:B0-----:R-:W-:-:S05]  /*0330*/  FADD R5, R5, R2 ;  /* 0x0000000205057221 */ /* 0x001fca0000000000 */
[----:B------:R-:W0:Y:S02]  /*0340*/  SHFL.DOWN PT, R4, R5, 0x8, 0x1f ;  /* 0x09001f0005047f89 */ /* 0x000e2400000e0000 */
[----:B0-----:R-:W-:-:S05]  /*0350*/  FADD R4, R5, R4 ;  /* 0x0000000405047221 */ /* 0x001fca0000000000 */
[----:B------:R-:W0:Y:S02]  /*0360*/  SHFL.DOWN PT, R7, R4, 0x4, 0x1f ;  /* 0x08801f0004077f89 */ /* 0x000e2400000e0000 */
[----:B0-----:R-:W-:-:S05]  /*0370*/  FADD R7, R4, R7 ;  /* 0x0000000704077221 */ /* 0x001fca0000000000 */
[----:B------:R-:W0:Y:S02]  /*0380*/  SHFL.DOWN PT, R6, R7, 0x2, 0x1f ;  /* 0x08401f0007067f89 */ /* 0x000e2400000e0000 */
[----:B0-----:R-:W-:-:S05]  /*0390*/  FADD R6, R7, R6 ;  /* 0x0000000607067221 */ /* 0x001fca0000000000 */
[----:B------:R0:W1:Y:S01]  /*03a0*/  SHFL.DOWN PT, R9, R6, 0x1, 0x1f ;  /* 0x08201f0006097f89 */ /* 0x00006200000e0000 */
[----:B------:R-:W-:Y:S05]  /*03b0*/  @P0 EXIT ;  /* 0x000000000000094d */ /* 0x000fea0003800000 */
[----:B------:R-:W2:Y:S01]  /*03c0*/  LDC.64 R2, c[0x0][0x388] ;  /* 0x0000e200ff027b82 */ /* 0x000ea20000000a00 */
[----:B-1----:R-:W-:Y:S01]  /*03d0*/  FADD R9, R6, R9 ;  /* 0x0000000906097221 */ /* 0x002fe20000000000 */
[----:B--2---:R-:W-:-:S05]  /*03e0*/  IMAD.WIDE.U32 R2, R0, 0x4, R2 ;  /* 0x0000000400027825 */ /* 0x004fca00078e0002 */
[----:B------:R-:W-:Y:S01]  /*03f0*/  STG.E desc[UR6][R2.64], R9 ;  /* 0x0000000902007986 */ /* 0x000fe2000c101906 */
[----:B------:R-:W-:Y:S05]  /*0400*/  EXIT ;  /* 0x000000000000794d */ /* 0x000fea0003800000 */
.L_x_3:
[----:B------:R-:W-:-:S00]  /*0410*/  BRA `(.L_x_3) ;  /* 0xfffffffc00fc7947 */ /* 0x000fc0000383ffff */
[----:B------:R-:W-:-:S00]  /*0420*/  NOP ;  /* 0x0000000000007918 */ /* 0x000fc00000000000 */
        /* <DEDUP_REMOVED lines=13> */
.L_x_4:


//--------------------- .nv.shared._Z8reduceitPfS_i --------------------------
	.section	.nv.shared._Z8reduceitPfS_i,"aw",@nobits
	.sectionflags	@""
	.align	4
.nv.shared._Z8reduceitPfS_i:
	.zero		1152


//--------------------- .nv.shared.reserved.0     --------------------------
	.section	.nv.shared.reserved.0,"aw",@nobits
	.weak		__nv_reservedSMEM_offset_0_alias
	.size		__nv_reservedSMEM_offset_0_alias, 0, 64
	.other		__nv_reservedSMEM_offset_0_alias,@"STO_CUDA_RESERVED_SHARED STV_DEFAULT"
__nv_reservedSMEM_offset_0_alias:
	.zero		0
	.zero		64


//--------------------- .nv.constant0._Z8reduceitPfS_i --------------------------
	.section	.nv.constant0._Z8reduceitPfS_i,"a",@progbits
	.sectionflags	@""
	.align	4
.nv.constant0._Z8reduceitPfS_i:
	.zero		916


//--------------------- SYMBOLS --------------------------

	.type		.nv.reservedSmem.offset0,@object
	.size		.nv.reservedSmem.offset0,0x4
	.type		.nv.reservedSmem.cap,@object
	.size		.nv.reservedSmem.cap,0x4
